//
// Generated by NVIDIA NVVM Compiler
//
// Compiler Build ID: CL-36424714
// Cuda compilation tools, release 13.0, V13.0.88
// Based on NVVM 20.0.0
//

.version 9.0
.target sm_100
.address_size 64

	// .globl	_Z11blur_kernelPiS_S_ii

.visible .entry _Z11blur_kernelPiS_S_ii(
	.param .u64 .ptr .align 1 _Z11blur_kernelPiS_S_ii_param_0,
	.param .u64 .ptr .align 1 _Z11blur_kernelPiS_S_ii_param_1,
	.param .u64 .ptr .align 1 _Z11blur_kernelPiS_S_ii_param_2,
	.param .u32 _Z11blur_kernelPiS_S_ii_param_3,
	.param .u32 _Z11blur_kernelPiS_S_ii_param_4
)
{
	.reg .pred 	%p<81>;
	.reg .b32 	%r<155>;
	.reg .b64 	%rd<40>;

	ld.param.u64 	%rd10, [_Z11blur_kernelPiS_S_ii_param_0];
	ld.param.u64 	%rd9, [_Z11blur_kernelPiS_S_ii_param_1];
	ld.param.u64 	%rd11, [_Z11blur_kernelPiS_S_ii_param_2];
	ld.param.u32 	%r61, [_Z11blur_kernelPiS_S_ii_param_3];
	ld.param.u32 	%r62, [_Z11blur_kernelPiS_S_ii_param_4];
	cvta.to.global.u64 	%rd1, %rd11;
	cvta.to.global.u64 	%rd2, %rd10;
	mov.u32 	%r63, %ctaid.y;
	mov.u32 	%r64, %ntid.y;
	mov.u32 	%r65, %tid.y;
	mad.lo.s32 	%r1, %r63, %r64, %r65;
	mov.u32 	%r66, %ctaid.x;
	mov.u32 	%r67, %ntid.x;
	mov.u32 	%r68, %tid.x;
	mad.lo.s32 	%r2, %r66, %r67, %r68;
	setp.ge.s32 	%p6, %r1, %r61;
	setp.ge.s32 	%p7, %r2, %r62;
	or.pred  	%p8, %p6, %p7;
	@%p8 bra 	$L__BB0_52;
	add.s32 	%r70, %r1, -2;
	setp.gt.u32 	%p9, %r1, 1;
	setp.lt.s32 	%p10, %r70, %r61;
	and.pred  	%p1, %p9, %p10;
	mul.lo.s32 	%r3, %r70, %r62;
	add.s32 	%r71, %r2, -2;
	setp.gt.s32 	%p11, %r2, 1;
	setp.lt.s32 	%p12, %r71, %r62;
	and.pred  	%p2, %p11, %p12;
	and.pred  	%p14, %p1, %p2;
	cvt.s64.s32 	%rd12, %r3;
	cvt.s64.s32 	%rd3, %r2;
	add.s64 	%rd13, %rd3, %rd12;
	shl.b64 	%rd14, %rd13, 2;
	add.s64 	%rd4, %rd2, %rd14;
	mov.b32 	%r131, 0;
	not.pred 	%p15, %p14;
	@%p15 bra 	$L__BB0_3;
	ld.global.u32 	%r72, [%rd4+-8];
	ld.global.u32 	%r73, [%rd1];
	mul.lo.s32 	%r131, %r73, %r72;
$L__BB0_3:
	setp.gt.s32 	%p16, %r2, 0;
	setp.le.s32 	%p17, %r2, %r62;
	and.pred  	%p3, %p16, %p17;
	and.pred  	%p18, %p1, %p3;
	not.pred 	%p19, %p18;
	@%p19 bra 	$L__BB0_5;
	ld.global.u32 	%r74, [%rd4+-4];
	ld.global.u32 	%r75, [%rd1+4];
	mad.lo.s32 	%r131, %r75, %r74, %r131;
$L__BB0_5:
	setp.lt.s32 	%p20, %r2, 0;
	not.pred 	%p21, %p1;
	or.pred  	%p22, %p21, %p20;
	@%p22 bra 	$L__BB0_7;
	add.s32 	%r76, %r2, %r3;
	mul.wide.s32 	%rd15, %r76, 4;
	add.s64 	%rd16, %rd2, %rd15;
	ld.global.u32 	%r77, [%rd16];
	ld.global.u32 	%r78, [%rd1+8];
	mad.lo.s32 	%r131, %r78, %r77, %r131;
$L__BB0_7:
	add.s32 	%r79, %r2, 1;
	setp.gt.s32 	%p23, %r2, -2;
	setp.lt.s32 	%p24, %r79, %r62;
	and.pred  	%p4, %p23, %p24;
	and.pred  	%p25, %p1, %p4;
	not.pred 	%p26, %p25;
	@%p26 bra 	$L__BB0_9;
	ld.global.u32 	%r80, [%rd4+4];
	ld.global.u32 	%r81, [%rd1+12];
	mad.lo.s32 	%r131, %r81, %r80, %r131;
$L__BB0_9:
	add.s32 	%r82, %r2, 2;
	setp.gt.s32 	%p27, %r2, -3;
	setp.lt.s32 	%p28, %r82, %r62;
	and.pred  	%p5, %p27, %p28;
	and.pred  	%p29, %p1, %p5;
	not.pred 	%p30, %p29;
	@%p30 bra 	$L__BB0_11;
	ld.global.u32 	%r83, [%rd4+8];
	ld.global.u32 	%r84, [%rd1+16];
	mad.lo.s32 	%r131, %r84, %r83, %r131;
$L__BB0_11:
	add.s32 	%r14, %r1, -1;
	setp.ge.u32 	%p31, %r14, %r61;
	add.s32 	%r15, %r3, %r62;
	not.pred 	%p32, %p2;
	cvt.s64.s32 	%rd17, %r15;
	add.s64 	%rd18, %rd3, %rd17;
	shl.b64 	%rd19, %rd18, 2;
	add.s64 	%rd5, %rd2, %rd19;
	or.pred  	%p33, %p31, %p32;
	@%p33 bra 	$L__BB0_13;
	ld.global.u32 	%r85, [%rd5+-8];
	ld.global.u32 	%r86, [%rd1+20];
	mad.lo.s32 	%r131, %r86, %r85, %r131;
$L__BB0_13:
	setp.ge.u32 	%p34, %r14, %r61;
	not.pred 	%p35, %p3;
	or.pred  	%p36, %p34, %p35;
	@%p36 bra 	$L__BB0_15;
	ld.global.u32 	%r87, [%rd5+-4];
	ld.global.u32 	%r88, [%rd1+24];
	mad.lo.s32 	%r131, %r88, %r87, %r131;
$L__BB0_15:
	setp.ge.u32 	%p37, %r14, %r61;
	setp.lt.s32 	%p38, %r2, 0;
	or.pred  	%p39, %p37, %p38;
	@%p39 bra 	$L__BB0_17;
	add.s32 	%r89, %r2, %r15;
	mul.wide.s32 	%rd20, %r89, 4;
	add.s64 	%rd21, %rd2, %rd20;
	ld.global.u32 	%r90, [%rd21];
	ld.global.u32 	%r91, [%rd1+28];
	mad.lo.s32 	%r131, %r91, %r90, %r131;
$L__BB0_17:
	setp.ge.u32 	%p40, %r14, %r61;
	not.pred 	%p41, %p4;
	or.pred  	%p42, %p40, %p41;
	@%p42 bra 	$L__BB0_19;
	ld.global.u32 	%r92, [%rd5+4];
	ld.global.u32 	%r93, [%rd1+32];
	mad.lo.s32 	%r131, %r93, %r92, %r131;
$L__BB0_19:
	setp.ge.u32 	%p43, %r14, %r61;
	not.pred 	%p44, %p5;
	or.pred  	%p45, %p43, %p44;
	@%p45 bra 	$L__BB0_21;
	ld.global.u32 	%r94, [%rd5+8];
	ld.global.u32 	%r95, [%rd1+36];
	mad.lo.s32 	%r131, %r95, %r94, %r131;
$L__BB0_21:
	add.s32 	%r26, %r15, %r62;
	cvt.s64.s32 	%rd22, %r26;
	add.s64 	%rd23, %rd3, %rd22;
	shl.b64 	%rd24, %rd23, 2;
	add.s64 	%rd6, %rd2, %rd24;
	not.pred 	%p46, %p2;
	@%p46 bra 	$L__BB0_23;
	ld.global.u32 	%r96, [%rd6+-8];
	ld.global.u32 	%r97, [%rd1+40];
	mad.lo.s32 	%r131, %r97, %r96, %r131;
$L__BB0_23:
	not.pred 	%p47, %p3;
	@%p47 bra 	$L__BB0_25;
	ld.global.u32 	%r98, [%rd6+-4];
	ld.global.u32 	%r99, [%rd1+44];
	mad.lo.s32 	%r131, %r99, %r98, %r131;
$L__BB0_25:
	setp.lt.s32 	%p48, %r2, 0;
	@%p48 bra 	$L__BB0_27;
	add.s32 	%r100, %r2, %r26;
	mul.wide.s32 	%rd25, %r100, 4;
	add.s64 	%rd26, %rd2, %rd25;
	ld.global.u32 	%r101, [%rd26];
	ld.global.u32 	%r102, [%rd1+48];
	mad.lo.s32 	%r131, %r102, %r101, %r131;
$L__BB0_27:
	not.pred 	%p49, %p4;
	@%p49 bra 	$L__BB0_29;
	ld.global.u32 	%r103, [%rd6+4];
	ld.global.u32 	%r104, [%rd1+52];
	mad.lo.s32 	%r131, %r104, %r103, %r131;
$L__BB0_29:
	@%p44 bra 	$L__BB0_31;
	ld.global.u32 	%r105, [%rd6+8];
	ld.global.u32 	%r106, [%rd1+56];
	mad.lo.s32 	%r131, %r106, %r105, %r131;
$L__BB0_31:
	add.s32 	%r37, %r1, 1;
	setp.ge.u32 	%p51, %r37, %r61;
	add.s32 	%r38, %r26, %r62;
	not.pred 	%p52, %p2;
	cvt.s64.s32 	%rd27, %r38;
	add.s64 	%rd28, %rd3, %rd27;
	shl.b64 	%rd29, %rd28, 2;
	add.s64 	%rd7, %rd2, %rd29;
	or.pred  	%p53, %p51, %p52;
	@%p53 bra 	$L__BB0_33;
	ld.global.u32 	%r107, [%rd7+-8];
	ld.global.u32 	%r108, [%rd1+60];
	mad.lo.s32 	%r131, %r108, %r107, %r131;
$L__BB0_33:
	setp.ge.u32 	%p54, %r37, %r61;
	not.pred 	%p55, %p3;
	or.pred  	%p56, %p54, %p55;
	@%p56 bra 	$L__BB0_35;
	ld.global.u32 	%r109, [%rd7+-4];
	ld.global.u32 	%r110, [%rd1+64];
	mad.lo.s32 	%r131, %r110, %r109, %r131;
$L__BB0_35:
	setp.ge.u32 	%p57, %r37, %r61;
	setp.lt.s32 	%p58, %r2, 0;
	or.pred  	%p59, %p57, %p58;
	@%p59 bra 	$L__BB0_37;
	add.s32 	%r111, %r2, %r38;
	mul.wide.s32 	%rd30, %r111, 4;
	add.s64 	%rd31, %rd2, %rd30;
	ld.global.u32 	%r112, [%rd31];
	ld.global.u32 	%r113, [%rd1+68];
	mad.lo.s32 	%r131, %r113, %r112, %r131;
$L__BB0_37:
	setp.ge.u32 	%p60, %r37, %r61;
	not.pred 	%p61, %p4;
	or.pred  	%p62, %p60, %p61;
	@%p62 bra 	$L__BB0_39;
	ld.global.u32 	%r114, [%rd7+4];
	ld.global.u32 	%r115, [%rd1+72];
	mad.lo.s32 	%r131, %r115, %r114, %r131;
$L__BB0_39:
	setp.ge.u32 	%p63, %r37, %r61;
	not.pred 	%p64, %p5;
	or.pred  	%p65, %p63, %p64;
	@%p65 bra 	$L__BB0_41;
	ld.global.u32 	%r116, [%rd7+8];
	ld.global.u32 	%r117, [%rd1+76];
	mad.lo.s32 	%r131, %r117, %r116, %r131;
$L__BB0_41:
	add.s32 	%r49, %r1, 2;
	setp.ge.u32 	%p66, %r49, %r61;
	add.s32 	%r50, %r38, %r62;
	not.pred 	%p67, %p2;
	cvt.s64.s32 	%rd32, %r50;
	add.s64 	%rd33, %rd3, %rd32;
	shl.b64 	%rd34, %rd33, 2;
	add.s64 	%rd8, %rd2, %rd34;
	or.pred  	%p68, %p66, %p67;
	@%p68 bra 	$L__BB0_43;
	ld.global.u32 	%r118, [%rd8+-8];
	ld.global.u32 	%r119, [%rd1+80];
	mad.lo.s32 	%r131, %r119, %r118, %r131;
$L__BB0_43:
	setp.ge.u32 	%p69, %r49, %r61;
	not.pred 	%p70, %p3;
	or.pred  	%p71, %p69, %p70;
	@%p71 bra 	$L__BB0_45;
	ld.global.u32 	%r120, [%rd8+-4];
	ld.global.u32 	%r121, [%rd1+84];
	mad.lo.s32 	%r131, %r121, %r120, %r131;
$L__BB0_45:
	setp.ge.u32 	%p72, %r49, %r61;
	setp.lt.s32 	%p73, %r2, 0;
	or.pred  	%p74, %p72, %p73;
	@%p74 bra 	$L__BB0_47;
	add.s32 	%r122, %r2, %r50;
	mul.wide.s32 	%rd35, %r122, 4;
	add.s64 	%rd36, %rd2, %rd35;
	ld.global.u32 	%r123, [%rd36];
	ld.global.u32 	%r124, [%rd1+88];
	mad.lo.s32 	%r131, %r124, %r123, %r131;
$L__BB0_47:
	setp.ge.u32 	%p75, %r49, %r61;
	not.pred 	%p76, %p4;
	or.pred  	%p77, %p75, %p76;
	@%p77 bra 	$L__BB0_49;
	ld.global.u32 	%r125, [%rd8+4];
	ld.global.u32 	%r126, [%rd1+92];
	mad.lo.s32 	%r131, %r126, %r125, %r131;
$L__BB0_49:
	setp.ge.u32 	%p78, %r49, %r61;
	or.pred  	%p80, %p78, %p64;
	@%p80 bra 	$L__BB0_51;
	ld.global.u32 	%r127, [%rd8+8];
	ld.global.u32 	%r128, [%rd1+96];
	mad.lo.s32 	%r131, %r128, %r127, %r131;
$L__BB0_51:
	add.s32 	%r129, %r26, %r2;
	cvta.to.global.u64 	%rd37, %rd9;
	mul.wide.s32 	%rd38, %r129, 4;
	add.s64 	%rd39, %rd37, %rd38;
	st.global.u32 	[%rd39], %r131;
$L__BB0_52:
	ret;

}


// ===== COMPILED SASS (sm_100) =====

	.target	sm_100

	.elftype	@"ET_EXEC"


//--------------------- .note.nv.tkinfo           --------------------------
	.section	.note.nv.tkinfo,"",@"SHT_NOTE"
	.sectionflags	@"SHF_NOTE_NV_TKINFO"
	.tkinfo
        /*0018*/ 	.word	0x00000002
        /*0030*/ 	.string	""
        /*0030*/ 	.string	"ptxas"
        /*0030*/ 	.string	"Cuda compilation tools, release 13.0, V13.0.88"
        /*0030*/ 	.string	"Build cuda_13.0.r13.0/compiler.36424714_0"
        /*0030*/ 	.string	"-arch sm_100 -m 64 "



//--------------------- .note.nv.cuinfo           --------------------------
	.section	.note.nv.cuinfo,"",@"SHT_NOTE"
	.sectionflags	@"SHF_NOTE_NV_CUINFO"
        /*0018*/ 	.short	0x0002
        /*001a*/ 	.short	0x0064
        /*001c*/ 	.short	0x0082
	.zero		2


//--------------------- .nv.info                  --------------------------
	.section	.nv.info,"",@"SHT_CUDA_INFO"
	.align	4


	//----- nvinfo : EIATTR_REGCOUNT
	.align		4
        /*0000*/ 	.byte	0x04, 0x2f
        /*0002*/ 	.short	(.L_1 - .L_0)
	.align		4
.L_0:
        /*0004*/ 	.word	index@(_Z11blur_kernelPiS_S_ii)
        /*0008*/ 	.word	0x00000020


	//----- nvinfo : EIATTR_FRAME_SIZE
	.align		4
.L_1:
        /*000c*/ 	.byte	0x04, 0x11
        /*000e*/ 	.short	(.L_3 - .L_2)
	.align		4
.L_2:
        /*0010*/ 	.word	index@(_Z11blur_kernelPiS_S_ii)
        /*0014*/ 	.word	0x00000000


	//----- nvinfo : EIATTR_MIN_STACK_SIZE
	.align		4
.L_3:
        /*0018*/ 	.byte	0x04, 0x12
        /*001a*/ 	.short	(.L_5 - .L_4)
	.align		4
.L_4:
        /*001c*/ 	.word	index@(_Z11blur_kernelPiS_S_ii)
        /*0020*/ 	.word	0x00000000
.L_5:


//--------------------- .nv.compat                --------------------------
	.section	.nv.compat,"",@"SHT_CUDA_COMPAT_INFO"
	.align	4
        /*0000*/ 	.byte	0x02, 0x09, 0x00, 0x00, 0x02, 0x02, 0x01, 0x00, 0x02, 0x05, 0x05, 0x00, 0x03, 0x07, 0x01, 0x01
        /*0010*/ 	.byte	0x02, 0x03, 0x00, 0x00, 0x02, 0x06, 0x01, 0x00, 0x04, 0x0b, 0x08, 0x00, 0x09, 0x00, 0x00, 0x00
        /*0020*/ 	.byte	0x00, 0x00, 0x00, 0x00


//--------------------- .nv.info._Z11blur_kernelPiS_S_ii --------------------------
	.section	.nv.info._Z11blur_kernelPiS_S_ii,"",@"SHT_CUDA_INFO"
	.sectionflags	@""
	.align	4


	//----- nvinfo : EIATTR_CUDA_API_VERSION
	.align		4
        /*0000*/ 	.byte	0x04, 0x37
        /*0002*/ 	.short	(.L_7 - .L_6)
.L_6:
        /*0004*/ 	.word	0x00000082


	//----- nvinfo : EIATTR_KPARAM_INFO
	.align		4
.L_7:
        /*0008*/ 	.byte	0x04, 0x17
        /*000a*/ 	.short	(.L_9 - .L_8)
.L_8:
        /*000c*/ 	.word	0x00000000
        /*0010*/ 	.short	0x0004
        /*0012*/ 	.short	0x001c
        /*0014*/ 	.byte	0x00, 0xf0, 0x11, 0x00


	//----- nvinfo : EIATTR_KPARAM_INFO
	.align		4
.L_9:
        /*0018*/ 	.byte	0x04, 0x17
        /*001a*/ 	.short	(.L_11 - .L_10)
.L_10:
        /*001c*/ 	.word	0x00000000
        /*0020*/ 	.short	0x0003
        /*0022*/ 	.short	0x0018
        /*0024*/ 	.byte	0x00, 0xf0, 0x11, 0x00


	//----- nvinfo : EIATTR_KPARAM_INFO
	.align		4
.L_11:
        /*0028*/ 	.byte	0x04, 0x17
        /*002a*/ 	.short	(.L_13 - .L_12)
.L_12:
        /*002c*/ 	.word	0x00000000
        /*0030*/ 	.short	0x0002
        /*0032*/ 	.short	0x0010
        /*0034*/ 	.byte	0x00, 0xf5, 0x21, 0x00


	//----- nvinfo : EIATTR_KPARAM_INFO
	.align		4
.L_13:
        /*0038*/ 	.byte	0x04, 0x17
        /*003a*/ 	.short	(.L_15 - .L_14)
.L_14:
        /*003c*/ 	.word	0x00000000
        /*0040*/ 	.short	0x0001
        /*0042*/ 	.short	0x0008
        /*0044*/ 	.byte	0x00, 0xf5, 0x21, 0x00


	//----- nvinfo : EIATTR_KPARAM_INFO
	.align		4
.L_15:
        /*0048*/ 	.byte	0x04, 0x17
        /*004a*/ 	.short	(.L_17 - .L_16)
.L_16:
        /*004c*/ 	.word	0x00000000
        /*0050*/ 	.short	0x0000
        /*0052*/ 	.short	0x0000
        /*0054*/ 	.byte	0x00, 0xf5, 0x21, 0x00


	//----- nvinfo : EIATTR_SPARSE_MMA_MASK
	.align		4
.L_17:
        /*0058*/ 	.byte	0x03, 0x50
        /*005a*/ 	.short	0x0000


	//----- nvinfo : EIATTR_MAXREG_COUNT
	.align		4
        /*005c*/ 	.byte	0x03, 0x1b
        /*005e*/ 	.short	0x00ff


	//----- nvinfo : EIATTR_MERCURY_ISA_VERSION
	.align		4
        /*0060*/ 	.byte	0x03, 0x5f
        /*0062*/ 	.short	0x0101


	//----- nvinfo : EIATTR_VRC_CTA_INIT_COUNT
	.align		4
        /*0064*/ 	.byte	0x02, 0x4a
	.zero		1
	.zero		1


	//----- nvinfo : EIATTR_EXIT_INSTR_OFFSETS
	.align		4
        /*0068*/ 	.byte	0x04, 0x1c
        /*006a*/ 	.short	(.L_19 - .L_18)


	//   ....[0]....
.L_18:
        /*006c*/ 	.word	0x000000c0


	//   ....[1]....
        /*0070*/ 	.word	0x00000c60


	//----- nvinfo : EIATTR_CBANK_PARAM_SIZE
	.align		4
.L_19:
        /*0074*/ 	.byte	0x03, 0x19
        /*0076*/ 	.short	0x0020


	//----- nvinfo : EIATTR_PARAM_CBANK
	.align		4
        /*0078*/ 	.byte	0x04, 0x0a
        /*007a*/ 	.short	(.L_21 - .L_20)
	.align		4
.L_20:
        /*007c*/ 	.word	index@(.nv.constant0._Z11blur_kernelPiS_S_ii)
        /*0080*/ 	.short	0x0380
        /*0082*/ 	.short	0x0020


	//----- nvinfo : EIATTR_SW_WAR
	.align		4
.L_21:
        /*0084*/ 	.byte	0x04, 0x36
        /*0086*/ 	.short	(.L_23 - .L_22)
.L_22:
        /*0088*/ 	.word	0x00000008
.L_23:


//--------------------- .nv.callgraph             --------------------------
	.section	.nv.callgraph,"",@"SHT_CUDA_CALLGRAPH"
	.align	4
	.sectionentsize	8
	.align		4
        /*0000*/ 	.word	0x00000000
	.align		4
        /*0004*/ 	.word	0xffffffff
	.align		4
        /*0008*/ 	.word	0x00000000
	.align		4
        /*000c*/ 	.word	0xfffffffe
	.align		4
        /*0010*/ 	.word	0x00000000
	.align		4
        /*0014*/ 	.word	0xfffffffd
	.align		4
        /*0018*/ 	.word	0x00000000
	.align		4
        /*001c*/ 	.word	0xfffffffc


//--------------------- .text._Z11blur_kernelPiS_S_ii --------------------------
	.section	.text._Z11blur_kernelPiS_S_ii,"ax",@progbits
	.align	128
        .global         _Z11blur_kernelPiS_S_ii
        .type           _Z11blur_kernelPiS_S_ii,@function
        .size           _Z11blur_kernelPiS_S_ii,(.L_x_1 - _Z11blur_kernelPiS_S_ii)
        .other          _Z11blur_kernelPiS_S_ii,@"STO_CUDA_ENTRY STV_DEFAULT"
_Z11blur_kernelPiS_S_ii:
.text._Z11blur_kernelPiS_S_ii:
[----:B------:R-:W-:Y:S01]  /*0000*/  LDC R1, c[0x0][0x37c] ;  /* 0x0000df00ff017b82 */ /* 0x000fe20000000800 */
[----:B------:R-:W0:Y:S07]  /*0010*/  S2R R5, SR_TID.X ;  /* 0x0000000000057919 */ /* 0x000e2e0000002100 */
[----:B------:R-:W1:Y:S01]  /*0020*/  LDC R3, c[0x0][0x364] ;  /* 0x0000d900ff037b82 */ /* 0x000e620000000800 */
[----:B------:R-:W2:Y:S01]  /*0030*/  LDCU.64 UR6, c[0x0][0x398] ;  /* 0x00007300ff0677ac */ /* 0x000ea20008000a00 */
[----:B------:R-:W1:Y:S06]  /*0040*/  S2R R0, SR_TID.Y ;  /* 0x0000000000007919 */ /* 0x000e6c0000002200 */
[----:B------:R-:W0:Y:S08]  /*0050*/  S2UR UR5, SR_CTAID.X ;  /* 0x00000000000579c3 */ /* 0x000e300000002500 */
[----:B------:R-:W0:Y:S08]  /*0060*/  LDC R2, c[0x0][0x360] ;  /* 0x0000d800ff027b82 */ /* 0x000e300000000800 */
[----:B------:R-:W1:Y:S01]  /*0070*/  S2UR UR4, SR_CTAID.Y ;  /* 0x00000000000479c3 */ /* 0x000e620000002600 */
[----:B0-----:R-:W-:-:S05]  /*0080*/  IMAD R2, R2, UR5, R5 ;  /* 0x0000000502027c24 */ /* 0x001fca000f8e0205 */
[----:B--2---:R-:W-:Y:S01]  /*0090*/  ISETP.GE.AND P0, PT, R2, UR7, PT ;  /* 0x0000000702007c0c */ /* 0x004fe2000bf06270 */
[----:B-1----:R-:W-:-:S05]  /*00a0*/  IMAD R3, R3, UR4, R0 ;  /* 0x0000000403037c24 */ /* 0x002fca000f8e0200 */
[----:B------:R-:W-:-:S13]  /*00b0*/  ISETP.GE.OR P0, PT, R3, UR6, P0 ;  /* 0x0000000603007c0c */ /* 0x000fda0008706670 */
[----:B------:R-:W-:Y:S05]  /*00c0*/  @P0 EXIT ;  /* 0x000000000000094d */ /* 0x000fea0003800000 */
[----:B------:R-:W-:Y:S01]  /*00d0*/  VIADD R5, R3, 0xfffffffe ;  /* 0xfffffffe03057836 */ /* 0x000fe20000000000 */
[----:B------:R-:W0:Y:S01]  /*00e0*/  LDCU.64 UR8, c[0x0][0x380] ;  /* 0x00007000ff0877ac */ /* 0x000e220008000a00 */
[----:B------:R-:W-:Y:S01]  /*00f0*/  VIADD R0, R2, 0xfffffffe ;  /* 0xfffffffe02007836 */ /* 0x000fe20000000000 */
[----:B------:R-:W-:Y:S02]  /*0100*/  SHF.R.S32.HI R4, RZ, 0x1f, R2 ;  /* 0x0000001fff047819 */ /* 0x000fe40000011402 */
[C---:B------:R-:W-:Y:S01]  /*0110*/  ISETP.GE.AND P4, PT, R5.reuse, UR6, PT ;  /* 0x0000000605007c0c */ /* 0x040fe2000bf86270 */
[----:B------:R-:W-:Y:S01]  /*0120*/  IMAD R5, R5, UR7, RZ ;  /* 0x0000000705057c24 */ /* 0x000fe2000f8e02ff */
[----:B------:R-:W-:Y:S01]  /*0130*/  ISETP.GE.AND P3, PT, R0, UR7, PT ;  /* 0x0000000700007c0c */ /* 0x000fe2000bf66270 */
[----:B------:R-:W1:Y:S01]  /*0140*/  LDCU.64 UR4, c[0x0][0x358] ;  /* 0x00006b00ff0477ac */ /* 0x000e620008000a00 */
[----:B------:R-:W-:Y:S02]  /*0150*/  ISETP.GT.U32.AND P4, PT, R3, 0x1, !P4 ;  /* 0x000000010300780c */ /* 0x000fe40006784070 */
[----:B------:R-:W-:-:S02]  /*0160*/  ISETP.GT.AND P3, PT, R2, 0x1, !P3 ;  /* 0x000000010200780c */ /* 0x000fc40005f64270 */
[----:B------:R-:W-:Y:S02]  /*0170*/  IADD3 R0, P0, PT, R2, R5, RZ ;  /* 0x0000000502007210 */ /* 0x000fe40007f1e0ff */
[----:B------:R-:W-:Y:S02]  /*0180*/  PLOP3.LUT P5, PT, P4, P3, PT, 0x80, 0x8 ;  /* 0x000000000008781c */ /* 0x000fe400027a7070 */
[----:B------:R-:W-:Y:S02]  /*0190*/  LEA.HI.X.SX32 R7, R5, R4, 0x1, P0 ;  /* 0x0000000405077211 */ /* 0x000fe400000f0eff */
[----:B0-----:R-:W-:-:S04]  /*01a0*/  LEA R6, P0, R0, UR8, 0x2 ;  /* 0x0000000800067c11 */ /* 0x001fc8000f8010ff */
[----:B------:R-:W-:-:S05]  /*01b0*/  LEA.HI.X R7, R0, UR9, R7, 0x2, P0 ;  /* 0x0000000900077c11 */ /* 0x000fca00080f1407 */
[----:B------:R-:W0:Y:S01]  /*01c0*/  @P5 LDC.64 R8, c[0x0][0x390] ;  /* 0x0000e400ff085b82 */ /* 0x000e220000000a00 */
[----:B-1----:R-:W2:Y:S04]  /*01d0*/  @P5 LDG.E R10, desc[UR4][R6.64+-0x8] ;  /* 0xfffff804060a5981 */ /* 0x002ea8000c1e1900 */
[----:B0-----:R-:W2:Y:S01]  /*01e0*/  @P5 LDG.E R9, desc[UR4][R8.64] ;  /* 0x0000000408095981 */ /* 0x001ea2000c1e1900 */
[C---:B------:R-:W-:Y:S01]  /*01f0*/  ISETP.GT.AND P1, PT, R2.reuse, UR7, PT ;  /* 0x0000000702007c0c */ /* 0x040fe2000bf24270 */
[C---:B------:R-:W-:Y:S01]  /*0200*/  VIADD R0, R2.reuse, 0x1 ;  /* 0x0000000102007836 */ /* 0x040fe20000000000 */
[C---:B------:R-:W-:Y:S02]  /*0210*/  ISETP.LT.OR P0, PT, R2.reuse, RZ, !P4 ;  /* 0x000000ff0200720c */ /* 0x040fe40006701670 */
[----:B------:R-:W-:-:S04]  /*0220*/  ISETP.GT.AND P1, PT, R2, RZ, !P1 ;  /* 0x000000ff0200720c */ /* 0x000fc80004f24270 */
[----:B------:R-:W-:Y:S02]  /*0230*/  PLOP3.LUT P6, PT, P4, P1, PT, 0x80, 0x8 ;  /* 0x000000000008781c */ /* 0x000fe400027c3070 */
[----:B------:R-:W-:Y:S01]  /*0240*/  ISETP.GE.AND P2, PT, R0, UR7, PT ;  /* 0x0000000700007c0c */ /* 0x000fe2000bf46270 */
[----:B------:R-:W-:-:S03]  /*0250*/  IMAD.MOV.U32 R0, RZ, RZ, RZ ;  /* 0x000000ffff007224 */ /* 0x000fc600078e00ff */
[C---:B------:R-:W-:Y:S01]  /*0260*/  ISETP.GT.AND P2, PT, R2.reuse, -0x2, !P2 ;  /* 0xfffffffe0200780c */ /* 0x040fe20005744270 */
[----:B------:R-:W0:Y:S08]  /*0270*/  @!P0 LDC.64 R14, c[0x0][0x380] ;  /* 0x0000e000ff0e8b82 */ /* 0x000e300000000a00 */
[----:B------:R-:W1:Y:S01]  /*0280*/  @P6 LDC.64 R12, c[0x0][0x390] ;  /* 0x0000e400ff0c6b82 */ /* 0x000e620000000a00 */
[----:B------:R-:W-:-:S04]  /*0290*/  @!P0 IMAD.IADD R17, R2, 0x1, R5 ;  /* 0x0000000102118824 */ /* 0x000fc800078e0205 */
[----:B0-----:R-:W-:Y:S02]  /*02a0*/  @!P0 IMAD.WIDE R14, R17, 0x4, R14 ;  /* 0x00000004110e8825 */ /* 0x001fe400078e020e */
[----:B------:R-:W3:Y:S04]  /*02b0*/  @P6 LDG.E R17, desc[UR4][R6.64+-0x4] ;  /* 0xfffffc0406116981 */ /* 0x000ee8000c1e1900 */
[----:B------:R-:W4:Y:S04]  /*02c0*/  @!P0 LDG.E R15, desc[UR4][R14.64] ;  /* 0x000000040e0f8981 */ /* 0x000f28000c1e1900 */
[----:B-1----:R-:W3:Y:S01]  /*02d0*/  @P6 LDG.E R12, desc[UR4][R12.64+0x4] ;  /* 0x000004040c0c6981 */ /* 0x002ee2000c1e1900 */
[----:B--2---:R-:W-:Y:S01]  /*02e0*/  @P5 IMAD R0, R10, R9, RZ ;  /* 0x000000090a005224 */ /* 0x004fe200078e02ff */
[----:B------:R-:W-:Y:S01]  /*02f0*/  PLOP3.LUT P5, PT, P4, P2, PT, 0x80, 0x8 ;  /* 0x000000000008781c */ /* 0x000fe200027a5070 */
[----:B------:R-:W0:-:S12]  /*0300*/  @!P0 LDC.64 R10, c[0x0][0x390] ;  /* 0x0000e400ff0a8b82 */ /* 0x000e180000000a00 */
[----:B------:R-:W1:Y:S01]  /*0310*/  @P5 LDC.64 R8, c[0x0][0x390] ;  /* 0x0000e400ff085b82 */ /* 0x000e620000000a00 */
[----:B------:R-:W2:Y:S04]  /*0320*/  @P5 LDG.E R19, desc[UR4][R6.64+0x4] ;  /* 0x0000040406135981 */ /* 0x000ea8000c1e1900 */
[----:B0-----:R-:W4:Y:S04]  /*0330*/  @!P0 LDG.E R10, desc[UR4][R10.64+0x8] ;  /* 0x000008040a0a8981 */ /* 0x001f28000c1e1900 */
[----:B-1----:R0:W2:Y:S01]  /*0340*/  @P5 LDG.E R8, desc[UR4][R8.64+0xc] ;  /* 0x00000c0408085981 */ /* 0x0020a2000c1e1900 */
[----:B------:R-:W-:-:S02]  /*0350*/  VIADD R16, R2, 0x2 ;  /* 0x0000000202107836 */ /* 0x000fc40000000000 */
[----:B------:R-:W-:Y:S02]  /*0360*/  VIADD R5, R5, UR7 ;  /* 0x0000000705057c36 */ /* 0x000fe40008000000 */
[----:B---3--:R-:W-:Y:S01]  /*0370*/  @P6 IMAD R0, R17, R12, R0 ;  /* 0x0000000c11006224 */ /* 0x008fe200078e0200 */
[----:B------:R-:W-:Y:S01]  /*0380*/  ISETP.GE.AND P6, PT, R16, UR7, PT ;  /* 0x0000000710007c0c */ /* 0x000fe2000bfc6270 */
[----:B------:R-:W-:Y:S02]  /*0390*/  VIADD R12, R3, 0xffffffff ;  /* 0xffffffff030c7836 */ /* 0x000fe40000000000 */
[----:B----4-:R-:W-:Y:S01]  /*03a0*/  @!P0 IMAD R0, R15, R10, R0 ;  /* 0x0000000a0f008224 */ /* 0x010fe200078e0200 */
[----:B------:R-:W-:-:S04]  /*03b0*/  ISETP.GT.AND P0, PT, R2, -0x3, !P6 ;  /* 0xfffffffd0200780c */ /* 0x000fc80007704270 */
[----:B------:R-:W-:Y:S02]  /*03c0*/  PLOP3.LUT P4, PT, P4, P0, PT, 0x80, 0x8 ;  /* 0x000000000008781c */ /* 0x000fe40002781070 */
[----:B0-----:R-:W-:Y:S01]  /*03d0*/  IADD3 R9, P6, PT, R2, R5, RZ ;  /* 0x0000000502097210 */ /* 0x001fe20007fde0ff */
[----:B--2---:R-:W-:Y:S01]  /*03e0*/  @P5 IMAD R0, R19, R8, R0 ;  /* 0x0000000813005224 */ /* 0x004fe200078e0200 */
[----:B------:R-:W-:Y:S02]  /*03f0*/  ISETP.GE.U32.OR P5, PT, R12, UR6, !P3 ;  /* 0x000000060c007c0c */ /* 0x000fe4000dfa6470 */
[----:B------:R-:W-:Y:S02]  /*0400*/  LEA.HI.X.SX32 R10, R5, R4, 0x1, P6 ;  /* 0x00000004050a7211 */ /* 0x000fe400030f0eff */
[----:B------:R-:W-:-:S05]  /*0410*/  LEA R8, P6, R9, UR8, 0x2 ;  /* 0x0000000809087c11 */ /* 0x000fca000f8c10ff */
[----:B------:R-:W0:Y:S01]  /*0420*/  @P4 LDC.64 R14, c[0x0][0x390] ;  /* 0x0000e400ff0e4b82 */ /* 0x000e220000000a00 */
[----:B------:R-:W2:Y:S01]  /*0430*/  @P4 LDG.E R7, desc[UR4][R6.64+0x8] ;  /* 0x0000080406074981 */ /* 0x000ea2000c1e1900 */
[----:B------:R-:W-:Y:S02]  /*0440*/  LEA.HI.X R9, R9, UR9, R10, 0x2, P6 ;  /* 0x0000000909097c11 */ /* 0x000fe4000b0f140a */
[----:B------:R-:W-:-:S04]  /*0450*/  ISETP.GE.U32.OR P6, PT, R12, UR6, !P1 ;  /* 0x000000060c007c0c */ /* 0x000fc8000cfc6470 */
[----:B------:R-:W1:Y:S01]  /*0460*/  @!P5 LDC.64 R16, c[0x0][0x390] ;  /* 0x0000e400ff10db82 */ /* 0x000e620000000a00 */
[----:B------:R-:W3:Y:S08]  /*0470*/  @!P5 LDG.E R13, desc[UR4][R8.64+-0x8] ;  /* 0xfffff804080dd981 */ /* 0x000ef0000c1e1900 */
[----:B------:R-:W4:Y:S01]  /*0480*/  @!P6 LDC.64 R10, c[0x0][0x390] ;  /* 0x0000e400ff0aeb82 */ /* 0x000f220000000a00 */
[----:B------:R-:W5:Y:S04]  /*0490*/  @!P6 LDG.E R19, desc[UR4][R8.64+-0x4] ;  /* 0xfffffc040813e981 */ /* 0x000f68000c1e1900 */
[----:B0-----:R-:W2:Y:S04]  /*04a0*/  @P4 LDG.E R14, desc[UR4][R14.64+0x10] ;  /* 0x000010040e0e4981 */ /* 0x001ea8000c1e1900 */
[----:B-1----:R-:W3:Y:S04]  /*04b0*/  @!P5 LDG.E R16, desc[UR4][R16.64+0x14] ;  /* 0x000014041010d981 */ /* 0x002ee8000c1e1900 */
[----:B----4-:R-:W5:Y:S01]  /*04c0*/  @!P6 LDG.E R10, desc[UR4][R10.64+0x18] ;  /* 0x000018040a0ae981 */ /* 0x010f62000c1e1900 */
[----:B--2---:R-:W-:Y:S01]  /*04d0*/  @P4 IMAD R0, R7, R14, R0 ;  /* 0x0000000e07004224 */ /* 0x004fe200078e0200 */
[----:B------:R-:W-:-:S03]  /*04e0*/  ISETP.GE.AND P4, PT, R2, RZ, PT ;  /* 0x000000ff0200720c */ /* 0x000fc60003f86270 */
[----:B---3--:R-:W-:Y:S01]  /*04f0*/  @!P5 IMAD R0, R13, R16, R0 ;  /* 0x000000100d00d224 */ /* 0x008fe200078e0200 */
[----:B------:R-:W-:Y:S01]  /*0500*/  ISETP.GE.U32.OR P5, PT, R12, UR6, !P4 ;  /* 0x000000060c007c0c */ /* 0x000fe2000e7a6470 */
[----:B------:R-:W-:Y:S02]  /*0510*/  VIADD R23, R5, UR7 ;  /* 0x0000000705177c36 */ /* 0x000fe40008000000 */
[----:B------:R-:W-:-:S06]  /*0520*/  VIADD R25, R3, 0x1 ;  /* 0x0000000103197836 */ /* 0x000fcc0000000000 */
[----:B------:R-:W0:Y:S01]  /*0530*/  @P4 LDC.64 R20, c[0x0][0x380] ;  /* 0x0000e000ff144b82 */ /* 0x000e220000000a00 */
[----:B-----5:R-:W-:Y:S01]  /*0540*/  @!P6 IMAD R0, R19, R10, R0 ;  /* 0x0000000a1300e224 */ /* 0x020fe200078e0200 */
[----:B------:R-:W-:-:S06]  /*0550*/  ISETP.GE.U32.OR P6, PT, R12, UR6, !P2 ;  /* 0x000000060c007c0c */ /* 0x000fcc000d7c6470 */
[----:B------:R-:W1:Y:S08]  /*0560*/  @!P5 LDC.64 R6, c[0x0][0x380] ;  /* 0x0000e000ff06db82 */ /* 0x000e700000000a00 */
[----:B------:R-:W2:Y:S08]  /*0570*/  @!P5 LDC.64 R16, c[0x0][0x390] ;  /* 0x0000e400ff10db82 */ /* 0x000eb00000000a00 */
[----:B------:R-:W3:Y:S01]  /*0580*/  @!P6 LDC.64 R18, c[0x0][0x390] ;  /* 0x0000e400ff12eb82 */ /* 0x000ee20000000a00 */
[----:B------:R-:W-:-:S04]  /*0590*/  @!P5 IMAD.IADD R11, R2, 0x1, R5 ;  /* 0x00000001020bd824 */ /* 0x000fc800078e0205 */
[----:B-1----:R-:W-:Y:S02]  /*05a0*/  @!P5 IMAD.WIDE R6, R11, 0x4, R6 ;  /* 0x000000040b06d825 */ /* 0x002fe400078e0206 */
[----:B------:R-:W4:Y:S04]  /*05b0*/  @!P6 LDG.E R11, desc[UR4][R8.64+0x4] ;  /* 0x00000404080be981 */ /* 0x000f28000c1e1900 */
[----:B------:R-:W5:Y:S04]  /*05c0*/  @!P5 LDG.E R7, desc[UR4][R6.64] ;  /* 0x000000040607d981 */ /* 0x000f68000c1e1900 */
[----:B--2---:R-:W5:Y:S04]  /*05d0*/  @!P5 LDG.E R16, desc[UR4][R16.64+0x1c] ;  /* 0x00001c041010d981 */ /* 0x004f68000c1e1900 */
[----:B---3--:R-:W4:Y:S01]  /*05e0*/  @!P6 LDG.E R18, desc[UR4][R18.64+0x20] ;  /* 0x000020041212e981 */ /* 0x008f22000c1e1900 */
[----:B------:R-:W-:-:S02]  /*05f0*/  VIADD R5, R23, UR7 ;  /* 0x0000000717057c36 */ /* 0x000fc40008000000 */
[----:B------:R-:W-:Y:S01]  /*0600*/  IMAD.IADD R24, R2, 0x1, R23 ;  /* 0x0000000102187824 */ /* 0x000fe200078e0217 */
[----:B------:R-:W1:Y:S03]  /*0610*/  @P0 LDC.64 R26, c[0x0][0x390] ;  /* 0x0000e400ff1a0b82 */ /* 0x000e660000000a00 */
[----:B0-----:R-:W-:-:S06]  /*0620*/  @P4 IMAD.WIDE R20, R24, 0x4, R20 ;  /* 0x0000000418144825 */ /* 0x001fcc00078e0214 */
[----:B------:R-:W2:Y:S04]  /*0630*/  @P4 LDG.E R21, desc[UR4][R20.64] ;  /* 0x0000000414154981 */ /* 0x000ea8000c1e1900 */
[----:B-1----:R-:W3:Y:S01]  /*0640*/  @P0 LDG.E R27, desc[UR4][R26.64+0x38] ;  /* 0x000038041a1b0981 */ /* 0x002ee2000c1e1900 */
[----:B-----5:R-:W-:Y:S01]  /*0650*/  @!P5 IMAD R0, R7, R16, R0 ;  /* 0x000000100700d224 */ /* 0x020fe200078e0200 */
[----:B------:R-:W-:-:S03]  /*0660*/  ISETP.GE.U32.OR P5, PT, R12, UR6, !P0 ;  /* 0x000000060c007c0c */ /* 0x000fc6000c7a6470 */
[----:B----4-:R-:W-:Y:S01]  /*0670*/  @!P6 IMAD R0, R11, R18, R0 ;  /* 0x000000120b00e224 */ /* 0x010fe200078e0200 */
[----:B------:R-:W-:-:S04]  /*0680*/  IADD3 R10, P6, PT, R2, R23, RZ ;  /* 0x00000017020a7210 */ /* 0x000fc80007fde0ff */
[----:B------:R-:W-:Y:S02]  /*0690*/  LEA.HI.X.SX32 R11, R23, R4, 0x1, P6 ;  /* 0x00000004170b7211 */ /* 0x000fe400030f0eff */
[C---:B------:R-:W-:Y:S01]  /*06a0*/  LEA R14, P6, R10.reuse, UR8, 0x2 ;  /* 0x000000080a0e7c11 */ /* 0x040fe2000f8c10ff */
[----:B------:R-:W0:Y:S02]  /*06b0*/  @P3 LDC.64 R12, c[0x0][0x390] ;  /* 0x0000e400ff0c3b82 */ /* 0x000e240000000a00 */
[----:B------:R-:W4:Y:S01]  /*06c0*/  @!P5 LDG.E R9, desc[UR4][R8.64+0x8] ;  /* 0x000008040809d981 */ /* 0x000f22000c1e1900 */
[----:B------:R-:W-:Y:S02]  /*06d0*/  LEA.HI.X R15, R10, UR9, R11, 0x2, P6 ;  /* 0x000000090a0f7c11 */ /* 0x000fe4000b0f140b */
[----:B------:R-:W-:-:S03]  /*06e0*/  IADD3 R7, P6, PT, R2, R5, RZ ;  /* 0x0000000502077210 */ /* 0x000fc60007fde0ff */
[----:B------:R-:W1:Y:S01]  /*06f0*/  @!P5 LDC.64 R10, c[0x0][0x390] ;  /* 0x0000e400ff0adb82 */ /* 0x000e620000000a00 */
[----:B------:R-:W-:Y:S01]  /*0700*/  LEA.HI.X.SX32 R16, R5, R4, 0x1, P6 ;  /* 0x0000000405107211 */ /* 0x000fe200030f0eff */
[----:B------:R-:W3:Y:S01]  /*0710*/  @P0 LDG.E R20, desc[UR4][R14.64+0x8] ;  /* 0x000008040e140981 */ /* 0x000ee2000c1e1900 */
[----:B------:R-:W-:-:S03]  /*0720*/  LEA R6, P6, R7, UR8, 0x2 ;  /* 0x0000000807067c11 */ /* 0x000fc6000f8c10ff */
[----:B------:R-:W5:Y:S01]  /*0730*/  @P2 LDG.E R8, desc[UR4][R14.64+0x4] ;  /* 0x000004040e082981 */ /* 0x000f62000c1e1900 */
[----:B------:R-:W-:Y:S02]  /*0740*/  LEA.HI.X R7, R7, UR9, R16, 0x2, P6 ;  /* 0x0000000907077c11 */ /* 0x000fe4000b0f1410 */
[----:B------:R-:W2:Y:S01]  /*0750*/  @P1 LDC.64 R16, c[0x0][0x390] ;  /* 0x0000e400ff101b82 */ /* 0x000ea20000000a00 */
[----:B------:R-:W-:Y:S01]  /*0760*/  ISETP.GE.U32.OR P6, PT, R25, UR6, !P3 ;  /* 0x0000000619007c0c */ /* 0x000fe2000dfc6470 */
[----:B0-----:R-:W3:Y:S06]  /*0770*/  @P3 LDG.E R12, desc[UR4][R12.64+0x28] ;  /* 0x000028040c0c3981 */ /* 0x001eec000c1e1900 */
[----:B------:R-:W0:Y:S01]  /*0780*/  @P4 LDC.64 R18, c[0x0][0x390] ;  /* 0x0000e400ff124b82 */ /* 0x000e220000000a00 */
[----:B-1----:R-:W4:Y:S07]  /*0790*/  @!P5 LDG.E R10, desc[UR4][R10.64+0x24] ;  /* 0x000024040a0ad981 */ /* 0x002f2e000c1e1900 */
[----:B------:R-:W1:Y:S01]  /*07a0*/  @P2 LDC.64 R22, c[0x0][0x390] ;  /* 0x0000e400ff162b82 */ /* 0x000e620000000a00 */
[----:B------:R-:W5:Y:S07]  /*07b0*/  @P1 LDG.E R13, desc[UR4][R14.64+-0x4] ;  /* 0xfffffc040e0d1981 */ /* 0x000f6e000c1e1900 */
[----:B------:R-:W1:Y:S01]  /*07c0*/  @!P6 LDC.64 R28, c[0x0][0x390] ;  /* 0x0000e400ff1ceb82 */ /* 0x000e620000000a00 */
[----:B------:R-:W3:Y:S04]  /*07d0*/  @P3 LDG.E R11, desc[UR4][R14.64+-0x8] ;  /* 0xfffff8040e0b3981 */ /* 0x000ee8000c1e1900 */
[----:B--2---:R-:W5:Y:S04]  /*07e0*/  @P1 LDG.E R16, desc[UR4][R16.64+0x2c] ;  /* 0x00002c0410101981 */ /* 0x004f68000c1e1900 */
[----:B0-----:R-:W2:Y:S04]  /*07f0*/  @P4 LDG.E R18, desc[UR4][R18.64+0x30] ;  /* 0x0000300412124981 */ /* 0x001ea8000c1e1900 */
[----:B------:R-:W2:Y:S04]  /*0800*/  @!P6 LDG.E R17, desc[UR4][R6.64+-0x8] ;  /* 0xfffff8040611e981 */ /* 0x000ea8000c1e1900 */
[----:B-1----:R-:W2:Y:S04]  /*0810*/  @P2 LDG.E R23, desc[UR4][R22.64+0x34] ;  /* 0x0000340416172981 */ /* 0x002ea8000c1e1900 */
[----:B------:R-:W2:Y:S01]  /*0820*/  @!P6 LDG.E R28, desc[UR4][R28.64+0x3c] ;  /* 0x00003c041c1ce981 */ /* 0x000ea2000c1e1900 */
[----:B----4-:R-:W-:-:S04]  /*0830*/  @!P5 IMAD R0, R9, R10, R0 ;  /* 0x0000000a0900d224 */ /* 0x010fc800078e0200 */
[----:B---3--:R-:W-:-:S04]  /*0840*/  @P3 IMAD R0, R11, R12, R0 ;  /* 0x0000000c0b003224 */ /* 0x008fc800078e0200 */
[----:B-----5:R-:W-:-:S04]  /*0850*/  @P1 IMAD R0, R13, R16, R0 ;  /* 0x000000100d001224 */ /* 0x020fc800078e0200 */
[----:B--2---:R-:W-:Y:S01]  /*0860*/  @P4 IMAD R0, R21, R18, R0 ;  /* 0x0000001215004224 */ /* 0x004fe200078e0200 */
[----:B------:R-:W-:-:S03]  /*0870*/  ISETP.GE.U32.OR P5, PT, R25, UR6, !P4 ;  /* 0x0000000619007c0c */ /* 0x000fc6000e7a6470 */
[----:B------:R-:W-:-:S04]  /*0880*/  @P2 IMAD R0, R8, R23, R0 ;  /* 0x0000001708002224 */ /* 0x000fc800078e0200 */
[----:B------:R-:W-:-:S06]  /*0890*/  @P0 IMAD R0, R20, R27, R0 ;  /* 0x0000001b14000224 */ /* 0x000fcc00078e0200 */
[----:B------:R-:W0:Y:S01]  /*08a0*/  @!P5 LDC.64 R10, c[0x0][0x380] ;  /* 0x0000e000ff0adb82 */ /* 0x000e220000000a00 */
[----:B------:R-:W-:Y:S01]  /*08b0*/  @!P6 IMAD R0, R17, R28, R0 ;  /* 0x0000001c1100e224 */ /* 0x000fe200078e0200 */
[----:B------:R-:W-:-:S06]  /*08c0*/  ISETP.GE.U32.OR P6, PT, R25, UR6, !P1 ;  /* 0x0000000619007c0c */ /* 0x000fcc000cfc6470 */
[----:B------:R-:W1:Y:S08]  /*08d0*/  @!P5 LDC.64 R8, c[0x0][0x390] ;  /* 0x0000e400ff08db82 */ /* 0x000e700000000a00 */
[----:B------:R-:W2:Y:S01]  /*08e0*/  @!P6 LDC.64 R12, c[0x0][0x390] ;  /* 0x0000e400ff0ceb82 */ /* 0x000ea20000000a00 */
[----:B------:R-:W-:-:S04]  /*08f0*/  @!P5 IMAD.IADD R15, R2, 0x1, R5 ;  /* 0x00000001020fd824 */ /* 0x000fc800078e0205 */
[----:B0-----:R-:W-:Y:S02]  /*0900*/  @!P5 IMAD.WIDE R10, R15, 0x4, R10 ;  /* 0x000000040f0ad825 */ /* 0x001fe400078e020a */
[----:B------:R-:W3:Y:S04]  /*0910*/  @!P6 LDG.E R15, desc[UR4][R6.64+-0x4] ;  /* 0xfffffc04060fe981 */ /* 0x000ee8000c1e1900 */
[----:B------:R-:W4:Y:S04]  /*0920*/  @!P5 LDG.E R11, desc[UR4][R10.64] ;  /* 0x000000040a0bd981 */ /* 0x000f28000c1e1900 */
[----:B-1----:R-:W4:Y:S04]  /*0930*/  @!P5 LDG.E R8, desc[UR4][R8.64+0x44] ;  /* 0x000044040808d981 */ /* 0x002f28000c1e1900 */
[----:B--2---:R-:W3:Y:S01]  /*0940*/  @!P6 LDG.E R12, desc[UR4][R12.64+0x40] ;  /* 0x000040040c0ce981 */ /* 0x004ee2000c1e1900 */
[----:B------:R-:W-:-:S02]  /*0950*/  VIADD R27, R5, UR7 ;  /* 0x00000007051b7c36 */ /* 0x000fc40008000000 */
[----:B------:R-:W-:-:S05]  /*0960*/  VIADD R3, R3, 0x2 ;  /* 0x0000000203037836 */ /* 0x000fca0000000000 */
[C---:B------:R-:W-:Y:S02]  /*0970*/  ISETP.GE.U32.OR P3, PT, R3.reuse, UR6, !P3 ;  /* 0x0000000603007c0c */ /* 0x040fe4000df66470 */
[C---:B------:R-:W-:Y:S02]  /*0980*/  ISETP.GE.U32.OR P4, PT, R3.reuse, UR6, !P4 ;  /* 0x0000000603007c0c */ /* 0x040fe4000e786470 */
[----:B------:R-:W-:-:S09]  /*0990*/  ISETP.GE.U32.OR P1, PT, R3, UR6, !P1 ;  /* 0x0000000603007c0c */ /* 0x000fd2000cf26470 */
[----:B------:R-:W0:Y:S08]  /*09a0*/  @!P3 LDC.64 R18, c[0x0][0x390] ;  /* 0x0000e400ff12bb82 */ /* 0x000e300000000a00 */
[----:B------:R-:W1:Y:S01]  /*09b0*/  @!P4 LDC.64 R16, c[0x0][0x380] ;  /* 0x0000e000ff10cb82 */ /* 0x000e620000000a00 */
[----:B0-----:R-:W2:Y:S01]  /*09c0*/  @!P3 LDG.E R18, desc[UR4][R18.64+0x50] ;  /* 0x000050041212b981 */ /* 0x001ea2000c1e1900 */
[----:B---3--:R-:W-:Y:S01]  /*09d0*/  @!P6 IMAD R0, R15, R12, R0 ;  /* 0x0000000c0f00e224 */ /* 0x008fe200078e0200 */
[----:B------:R-:W-:-:S03]  /*09e0*/  IADD3 R5, P6, PT, R2, R27, RZ ;  /* 0x0000001b02057210 */ /* 0x000fc60007fde0ff */
[----:B----4-:R-:W-:Y:S01]  /*09f0*/  @!P5 IMAD R0, R11, R8, R0 ;  /* 0x000000080b00d224 */ /* 0x010fe200078e0200 */
[----:B------:R-:W-:Y:S02]  /*0a00*/  LEA.HI.X.SX32 R14, R27, R4, 0x1, P6 ;  /* 0x000000041b0e7211 */ /* 0x000fe400030f0eff */
[----:B------:R-:W-:Y:S02]  /*0a10*/  LEA R4, P6, R5, UR8, 0x2 ;  /* 0x0000000805047c11 */ /* 0x000fe4000f8c10ff */
[----:B------:R-:W-:Y:S02]  /*0a20*/  ISETP.GE.U32.OR P5, PT, R25, UR6, !P2 ;  /* 0x0000000619007c0c */ /* 0x000fe4000d7a6470 */
[----:B------:R-:W-:Y:S02]  /*0a30*/  LEA.HI.X R5, R5, UR9, R14, 0x2, P6 ;  /* 0x0000000905057c11 */ /* 0x000fe4000b0f140e */
[----:B------:R-:W-:Y:S02]  /*0a40*/  ISETP.GE.U32.OR P6, PT, R25, UR6, !P0 ;  /* 0x0000000619007c0c */ /* 0x000fe4000c7c6470 */
[----:B------:R-:W-:-:S07]  /*0a50*/  ISETP.GE.U32.OR P2, PT, R3, UR6, !P2 ;  /* 0x0000000603007c0c */ /* 0x000fce000d746470 */
[----:B------:R-:W0:Y:S01]  /*0a60*/  @!P5 LDC.64 R28, c[0x0][0x390] ;  /* 0x0000e400ff1cdb82 */ /* 0x000e220000000a00 */
[----:B------:R-:W-:-:S07]  /*0a70*/  ISETP.GE.U32.OR P0, PT, R3, UR6, !P0 ;  /* 0x0000000603007c0c */ /* 0x000fce000c706470 */
[----:B------:R-:W3:Y:S01]  /*0a80*/  @!P4 LDC.64 R10, c[0x0][0x390] ;  /* 0x0000e400ff0acb82 */ /* 0x000ee20000000a00 */
[----:B------:R-:W4:Y:S01]  /*0a90*/  @!P5 LDG.E R3, desc[UR4][R6.64+0x4] ;  /* 0x000004040603d981 */ /* 0x000f22000c1e1900 */
[----:B------:R-:W-:-:S03]  /*0aa0*/  @!P4 IMAD.IADD R27, R2, 0x1, R27 ;  /* 0x00000001021bc824 */ /* 0x000fc600078e021b */
[----:B------:R5:W2:Y:S03]  /*0ab0*/  @!P6 LDG.E R23, desc[UR4][R6.64+0x8] ;  /* 0x000008040617e981 */ /* 0x000aa6000c1e1900 */
[----:B------:R-:W1:Y:S01]  /*0ac0*/  @!P6 LDC.64 R20, c[0x0][0x390] ;  /* 0x0000e400ff14eb82 */ /* 0x000e620000000a00 */
[----:B------:R-:W2:Y:S07]  /*0ad0*/  @!P3 LDG.E R25, desc[UR4][R4.64+-0x8] ;  /* 0xfffff8040419b981 */ /* 0x000eae000c1e1900 */
[----:B------:R-:W3:Y:S01]  /*0ae0*/  @!P1 LDC.64 R14, c[0x0][0x390] ;  /* 0x0000e400ff0e9b82 */ /* 0x000ee20000000a00 */
[----:B0-----:R-:W4:Y:S07]  /*0af0*/  @!P5 LDG.E R22, desc[UR4][R28.64+0x48] ;  /* 0x000048041c16d981 */ /* 0x001f2e000c1e1900 */
[----:B------:R-:W0:Y:S08]  /*0b00*/  @!P2 LDC.64 R12, c[0x0][0x390] ;  /* 0x0000e400ff0cab82 */ /* 0x000e300000000a00 */
[----:B------:R-:W0:Y:S01]  /*0b10*/  @!P0 LDC.64 R8, c[0x0][0x390] ;  /* 0x0000e400ff088b82 */ /* 0x000e220000000a00 */
[----:B-1----:R-:W2:Y:S01]  /*0b20*/  @!P6 LDG.E R20, desc[UR4][R20.64+0x4c] ;  /* 0x00004c041414e981 */ /* 0x002ea2000c1e1900 */
[----:B------:R-:W-:-:S03]  /*0b30*/  @!P4 IMAD.WIDE R16, R27, 0x4, R16 ;  /* 0x000000041b10c825 */ /* 0x000fc600078e0210 */
[----:B------:R-:W2:Y:S03]  /*0b40*/  @!P1 LDG.E R27, desc[UR4][R4.64+-0x4] ;  /* 0xfffffc04041b9981 */ /* 0x000ea6000c1e1900 */
[----:B-----5:R-:W1:Y:S01]  /*0b50*/  LDC.64 R6, c[0x0][0x388] ;  /* 0x0000e200ff067b82 */ /* 0x020e620000000a00 */
[----:B---3--:R-:W3:Y:S04]  /*0b60*/  @!P1 LDG.E R14, desc[UR4][R14.64+0x54] ;  /* 0x000054040e0e9981 */ /* 0x008ee8000c1e1900 */
[----:B------:R-:W5:Y:S04]  /*0b70*/  @!P4 LDG.E R17, desc[UR4][R16.64] ;  /* 0x000000041011c981 */ /* 0x000f68000c1e1900 */
[----:B------:R-:W5:Y:S04]  /*0b80*/  @!P4 LDG.E R10, desc[UR4][R10.64+0x58] ;  /* 0x000058040a0ac981 */ /* 0x000f68000c1e1900 */
[----:B0-----:R-:W5:Y:S04]  /*0b90*/  @!P2 LDG.E R12, desc[UR4][R12.64+0x5c] ;  /* 0x00005c040c0ca981 */ /* 0x001f68000c1e1900 */
[----:B------:R-:W5:Y:S04]  /*0ba0*/  @!P2 LDG.E R29, desc[UR4][R4.64+0x4] ;  /* 0x00000404041da981 */ /* 0x000f68000c1e1900 */
[----:B------:R-:W5:Y:S04]  /*0bb0*/  @!P0 LDG.E R21, desc[UR4][R4.64+0x8] ;  /* 0x0000080404158981 */ /* 0x000f68000c1e1900 */
[----:B------:R-:W5:Y:S01]  /*0bc0*/  @!P0 LDG.E R8, desc[UR4][R8.64+0x60] ;  /* 0x0000600408088981 */ /* 0x000f62000c1e1900 */
[----:B-1----:R-:W-:-:S04]  /*0bd0*/  IMAD.WIDE R6, R24, 0x4, R6 ;  /* 0x0000000418067825 */ /* 0x002fc800078e0206 */
[----:B----4-:R-:W-:-:S04]  /*0be0*/  @!P5 IMAD R0, R3, R22, R0 ;  /* 0x000000160300d224 */ /* 0x010fc800078e0200 */
[----:B--2---:R-:W-:-:S04]  /*0bf0*/  @!P6 IMAD R0, R23, R20, R0 ;  /* 0x000000141700e224 */ /* 0x004fc800078e0200 */
[----:B------:R-:W-:-:S04]  /*0c00*/  @!P3 IMAD R0, R25, R18, R0 ;  /* 0x000000121900b224 */ /* 0x000fc800078e0200 */
[----:B---3--:R-:W-:-:S04]  /*0c10*/  @!P1 IMAD R0, R27, R14, R0 ;  /* 0x0000000e1b009224 */ /* 0x008fc800078e0200 */
[----:B-----5:R-:W-:-:S04]  /*0c20*/  @!P4 IMAD R0, R17, R10, R0 ;  /* 0x0000000a1100c224 */ /* 0x020fc800078e0200 */
[----:B------:R-:W-:-:S04]  /*0c30*/  @!P2 IMAD R0, R29, R12, R0 ;  /* 0x0000000c1d00a224 */ /* 0x000fc800078e0200 */
[----:B------:R-:W-:-:S05]  /*0c40*/  @!P0 IMAD R0, R21, R8, R0 ;  /* 0x0000000815008224 */ /* 0x000fca00078e0200 */
[----:B------:R-:W-:Y:S01]  /*0c50*/  STG.E desc[UR4][R6.64], R0 ;  /* 0x0000000006007986 */ /* 0x000fe2000c101904 */
[----:B------:R-:W-:Y:S05]  /*0c60*/  EXIT ;  /* 0x000000000000794d */ /* 0x000fea0003800000 */
.L_x_0:
[----:B------:R-:W-:-:S00]  /*0c70*/  BRA `(.L_x_0) ;  /* 0xfffffffc00fc7947 */ /* 0x000fc0000383ffff */
[----:B------:R-:W-:-:S00]  /*0c80*/  NOP ;  /* 0x0000000000007918 */ /* 0x000fc00000000000 */
[----:B------:R-:W-:-:S00]  /*0c90*/  NOP ;  /* 0x0000000000007918 */ /* 0x000fc00000000000 */
[----:B------:R-:W-:-:S00]  /*0ca0*/  NOP ;  /* 0x0000000000007918 */ /* 0x000fc00000000000 */
[----:B------:R-:W-:-:S00]  /*0cb0*/  NOP ;  /* 0x0000000000007918 */ /* 0x000fc00000000000 */
[----:B------:R-:W-:-:S00]  /*0cc0*/  NOP ;  /* 0x0000000000007918 */ /* 0x000fc00000000000 */
[----:B------:R-:W-:-:S00]  /*0cd0*/  NOP ;  /* 0x0000000000007918 */ /* 0x000fc00000000000 */
[----:B------:R-:W-:-:S00]  /*0ce0*/  NOP ;  /* 0x0000000000007918 */ /* 0x000fc00000000000 */
[----:B------:R-:W-:-:S00]  /*0cf0*/  NOP ;  /* 0x0000000000007918 */ /* 0x000fc00000000000 */
.L_x_1:


//--------------------- .nv.shared.reserved.0     --------------------------
	.section	.nv.shared.reserved.0,"aw",@nobits
	.weak		__nv_reservedSMEM_offset_0_alias
	.size		__nv_reservedSMEM_offset_0_alias, 0, 64
	.other		__nv_reservedSMEM_offset_0_alias,@"STO_CUDA_RESERVED_SHARED STV_DEFAULT"
__nv_reservedSMEM_offset_0_alias:
	.zero		0
	.zero		64


//--------------------- .nv.constant0._Z11blur_kernelPiS_S_ii --------------------------
	.section	.nv.constant0._Z11blur_kernelPiS_S_ii,"a",@progbits
	.sectionflags	@""
	.align	4
.nv.constant0._Z11blur_kernelPiS_S_ii:
	.zero		928


//--------------------- SYMBOLS --------------------------

	.type		.nv.reservedSmem.offset0,@object
	.size		.nv.reservedSmem.offset0,0x4
